//
// Generated by NVIDIA NVVM Compiler
//
// Compiler Build ID: CL-36424714
// Cuda compilation tools, release 13.0, V13.0.88
// Based on NVVM 20.0.0
//

.version 9.0
.target sm_100
.address_size 64

	// .globl	_Z20odd_even_sort_kernelPii
// _ZZ25fast_odd_even_sort_kernelPiiE6sh_arr has been demoted

.visible .entry _Z20odd_even_sort_kernelPii(
	.param .u64 .ptr .align 1 _Z20odd_even_sort_kernelPii_param_0,
	.param .u32 _Z20odd_even_sort_kernelPii_param_1
)
{
	.reg .pred 	%p<29>;
	.reg .b32 	%r<48>;
	.reg .b64 	%rd<5>;

	ld.param.u64 	%rd2, [_Z20odd_even_sort_kernelPii_param_0];
	ld.param.u32 	%r31, [_Z20odd_even_sort_kernelPii_param_1];
	cvta.to.global.u64 	%rd3, %rd2;
	mov.u32 	%r1, %ntid.x;
	mov.u32 	%r33, %ctaid.x;
	mov.u32 	%r34, %tid.x;
	mad.lo.s32 	%r35, %r1, %r33, %r34;
	shl.b32 	%r36, %r35, 1;
	or.b32  	%r2, %r36, 1;
	shl.b32 	%r37, %r34, 1;
	or.b32  	%r3, %r37, 1;
	add.s32 	%r4, %r31, -1;
	shl.b32 	%r5, %r1, 1;
	add.s32 	%r6, %r5, -1;
	mul.wide.s32 	%rd4, %r36, 4;
	add.s64 	%rd1, %rd3, %rd4;
	and.b32  	%r7, %r1, 3;
	setp.lt.u32 	%p3, %r1, 4;
	mov.b32 	%r47, 0;
	@%p3 bra 	$L__BB0_15;
	setp.lt.u32 	%p4, %r3, %r5;
	setp.lt.s32 	%p5, %r2, %r31;
	setp.ge.u32 	%p6, %r3, %r6;
	setp.ge.s32 	%p7, %r2, %r4;
	and.b32  	%r47, %r1, 2044;
	and.pred  	%p1, %p5, %p4;
	or.pred  	%p2, %p7, %p6;
	and.b32  	%r40, %r1, -4;
	neg.s32 	%r44, %r40;
	not.pred 	%p8, %p1;
$L__BB0_2:
	@%p8 bra 	$L__BB0_5;
	ld.global.u32 	%r11, [%rd1+4];
	ld.global.u32 	%r12, [%rd1];
	setp.ge.s32 	%p9, %r11, %r12;
	@%p9 bra 	$L__BB0_5;
	st.global.u32 	[%rd1+4], %r12;
	st.global.u32 	[%rd1], %r11;
$L__BB0_5:
	bar.sync 	0;
	@%p2 bra 	$L__BB0_8;
	ld.global.u32 	%r13, [%rd1+8];
	ld.global.u32 	%r14, [%rd1+4];
	setp.ge.s32 	%p10, %r13, %r14;
	@%p10 bra 	$L__BB0_8;
	st.global.u32 	[%rd1+4], %r13;
	st.global.u32 	[%rd1+8], %r14;
$L__BB0_8:
	bar.sync 	0;
	@%p8 bra 	$L__BB0_11;
	ld.global.u32 	%r15, [%rd1+4];
	ld.global.u32 	%r16, [%rd1];
	setp.ge.s32 	%p12, %r15, %r16;
	@%p12 bra 	$L__BB0_11;
	st.global.u32 	[%rd1+4], %r16;
	st.global.u32 	[%rd1], %r15;
$L__BB0_11:
	bar.sync 	0;
	@%p2 bra 	$L__BB0_14;
	ld.global.u32 	%r17, [%rd1+8];
	ld.global.u32 	%r18, [%rd1+4];
	setp.ge.s32 	%p13, %r17, %r18;
	@%p13 bra 	$L__BB0_14;
	st.global.u32 	[%rd1+4], %r17;
	st.global.u32 	[%rd1+8], %r18;
$L__BB0_14:
	bar.sync 	0;
	add.s32 	%r44, %r44, 4;
	setp.ne.s32 	%p14, %r44, 0;
	@%p14 bra 	$L__BB0_2;
$L__BB0_15:
	setp.eq.s32 	%p15, %r7, 0;
	@%p15 bra 	$L__BB0_24;
	neg.s32 	%r46, %r7;
$L__BB0_17:
	.pragma "nounroll";
	setp.ge.u32 	%p16, %r3, %r6;
	setp.ge.s32 	%p17, %r2, %r4;
	and.b32  	%r24, %r47, 1;
	setp.eq.s32 	%p18, %r24, 0;
	or.pred  	%p19, %p18, %p17;
	or.pred  	%p20, %p19, %p16;
	@%p20 bra 	$L__BB0_20;
	ld.global.u32 	%r25, [%rd1+8];
	ld.global.u32 	%r26, [%rd1+4];
	setp.ge.s32 	%p21, %r25, %r26;
	@%p21 bra 	$L__BB0_20;
	st.global.u32 	[%rd1+4], %r25;
	st.global.u32 	[%rd1+8], %r26;
$L__BB0_20:
	setp.ne.s32 	%p22, %r24, 0;
	setp.ge.u32 	%p23, %r3, %r5;
	setp.ge.s32 	%p24, %r2, %r31;
	or.pred  	%p25, %p22, %p24;
	or.pred  	%p26, %p25, %p23;
	@%p26 bra 	$L__BB0_23;
	ld.global.u32 	%r27, [%rd1+4];
	ld.global.u32 	%r28, [%rd1];
	setp.ge.s32 	%p27, %r27, %r28;
	@%p27 bra 	$L__BB0_23;
	st.global.u32 	[%rd1+4], %r28;
	st.global.u32 	[%rd1], %r27;
$L__BB0_23:
	bar.sync 	0;
	add.s32 	%r47, %r47, 1;
	add.s32 	%r46, %r46, 1;
	setp.ne.s32 	%p28, %r46, 0;
	@%p28 bra 	$L__BB0_17;
$L__BB0_24:
	ret;

}
	// .globl	_Z25fast_odd_even_sort_kernelPii
.visible .entry _Z25fast_odd_even_sort_kernelPii(
	.param .u64 .ptr .align 1 _Z25fast_odd_even_sort_kernelPii_param_0,
	.param .u32 _Z25fast_odd_even_sort_kernelPii_param_1
)
{
	.reg .pred 	%p<27>;
	.reg .b32 	%r<52>;
	.reg .b64 	%rd<5>;
	// demoted variable
	.shared .align 4 .b8 _ZZ25fast_odd_even_sort_kernelPiiE6sh_arr[2048];
	ld.param.u64 	%rd2, [_Z25fast_odd_even_sort_kernelPii_param_0];
	ld.param.u32 	%r34, [_Z25fast_odd_even_sort_kernelPii_param_1];
	mov.u32 	%r1, %ntid.x;
	mov.u32 	%r35, %ctaid.x;
	mov.u32 	%r2, %tid.x;
	mad.lo.s32 	%r36, %r1, %r35, %r2;
	shl.b32 	%r3, %r36, 1;
	or.b32  	%r4, %r3, 1;
	setp.ge.s32 	%p2, %r4, %r34;
	@%p2 bra 	$L__BB1_26;
	shl.b32 	%r5, %r1, 1;
	shl.b32 	%r38, %r2, 1;
	or.b32  	%r6, %r38, 1;
	cvta.to.global.u64 	%rd3, %rd2;
	mul.wide.s32 	%rd4, %r3, 4;
	add.s64 	%rd1, %rd3, %rd4;
	ld.global.u32 	%r39, [%rd1+4];
	shl.b32 	%r40, %r2, 3;
	mov.u32 	%r41, _ZZ25fast_odd_even_sort_kernelPiiE6sh_arr;
	add.s32 	%r7, %r41, %r40;
	st.shared.u32 	[%r7+4], %r39;
	ld.global.u32 	%r42, [%rd1];
	st.shared.u32 	[%r7], %r42;
	bar.sync 	0;
	add.s32 	%r8, %r34, -1;
	add.s32 	%r9, %r5, -1;
	and.b32  	%r10, %r1, 3;
	setp.lt.u32 	%p3, %r1, 4;
	mov.b32 	%r51, 0;
	@%p3 bra 	$L__BB1_16;
	setp.lt.u32 	%p4, %r6, %r9;
	setp.lt.s32 	%p5, %r4, %r8;
	and.b32  	%r51, %r1, 2044;
	and.pred  	%p1, %p5, %p4;
	and.b32  	%r44, %r1, -4;
	neg.s32 	%r48, %r44;
	not.pred 	%p8, %p1;
$L__BB1_3:
	setp.ge.u32 	%p6, %r6, %r5;
	@%p6 bra 	$L__BB1_6;
	ld.shared.u32 	%r14, [%r7+4];
	ld.shared.u32 	%r15, [%r7];
	setp.ge.s32 	%p7, %r14, %r15;
	@%p7 bra 	$L__BB1_6;
	st.shared.u32 	[%r7+4], %r15;
	st.shared.u32 	[%r7], %r14;
$L__BB1_6:
	bar.sync 	0;
	@%p8 bra 	$L__BB1_9;
	ld.shared.u32 	%r16, [%r7+8];
	ld.shared.u32 	%r17, [%r7+4];
	setp.ge.s32 	%p9, %r16, %r17;
	@%p9 bra 	$L__BB1_9;
	st.shared.u32 	[%r7+4], %r16;
	st.shared.u32 	[%r7+8], %r17;
$L__BB1_9:
	setp.ge.u32 	%p10, %r6, %r5;
	bar.sync 	0;
	@%p10 bra 	$L__BB1_12;
	ld.shared.u32 	%r18, [%r7+4];
	ld.shared.u32 	%r19, [%r7];
	setp.ge.s32 	%p11, %r18, %r19;
	@%p11 bra 	$L__BB1_12;
	st.shared.u32 	[%r7+4], %r19;
	st.shared.u32 	[%r7], %r18;
$L__BB1_12:
	bar.sync 	0;
	@%p8 bra 	$L__BB1_15;
	ld.shared.u32 	%r20, [%r7+8];
	ld.shared.u32 	%r21, [%r7+4];
	setp.ge.s32 	%p13, %r20, %r21;
	@%p13 bra 	$L__BB1_15;
	st.shared.u32 	[%r7+4], %r20;
	st.shared.u32 	[%r7+8], %r21;
$L__BB1_15:
	bar.sync 	0;
	add.s32 	%r48, %r48, 4;
	setp.ne.s32 	%p14, %r48, 0;
	@%p14 bra 	$L__BB1_3;
$L__BB1_16:
	setp.eq.s32 	%p15, %r10, 0;
	@%p15 bra 	$L__BB1_25;
	neg.s32 	%r50, %r10;
$L__BB1_18:
	.pragma "nounroll";
	setp.ge.u32 	%p16, %r6, %r9;
	setp.ge.s32 	%p17, %r4, %r8;
	and.b32  	%r27, %r51, 1;
	setp.eq.s32 	%p18, %r27, 0;
	or.pred  	%p19, %p18, %p17;
	or.pred  	%p20, %p19, %p16;
	@%p20 bra 	$L__BB1_21;
	ld.shared.u32 	%r28, [%r7+8];
	ld.shared.u32 	%r29, [%r7+4];
	setp.ge.s32 	%p21, %r28, %r29;
	@%p21 bra 	$L__BB1_21;
	st.shared.u32 	[%r7+4], %r28;
	st.shared.u32 	[%r7+8], %r29;
$L__BB1_21:
	setp.ge.u32 	%p22, %r6, %r5;
	setp.ne.s32 	%p23, %r27, 0;
	or.pred  	%p24, %p22, %p23;
	@%p24 bra 	$L__BB1_24;
	ld.shared.u32 	%r30, [%r7+4];
	ld.shared.u32 	%r31, [%r7];
	setp.ge.s32 	%p25, %r30, %r31;
	@%p25 bra 	$L__BB1_24;
	st.shared.u32 	[%r7+4], %r31;
	st.shared.u32 	[%r7], %r30;
$L__BB1_24:
	bar.sync 	0;
	add.s32 	%r51, %r51, 1;
	add.s32 	%r50, %r50, 1;
	setp.ne.s32 	%p26, %r50, 0;
	@%p26 bra 	$L__BB1_18;
$L__BB1_25:
	ld.shared.u32 	%r46, [%r7+4];
	st.global.u32 	[%rd1+4], %r46;
	ld.shared.u32 	%r47, [%r7];
	st.global.u32 	[%rd1], %r47;
$L__BB1_26:
	ret;

}


// ===== COMPILED SASS (sm_100) =====

	.target	sm_100

	.elftype	@"ET_EXEC"


//--------------------- .note.nv.tkinfo           --------------------------
	.section	.note.nv.tkinfo,"",@"SHT_NOTE"
	.sectionflags	@"SHF_NOTE_NV_TKINFO"
	.tkinfo
        /*0018*/ 	.word	0x00000002
        /*0030*/ 	.string	""
        /*0030*/ 	.string	"ptxas"
        /*0030*/ 	.string	"Cuda compilation tools, release 13.0, V13.0.88"
        /*0030*/ 	.string	"Build cuda_13.0.r13.0/compiler.36424714_0"
        /*0030*/ 	.string	"-arch sm_100 -m 64 "



//--------------------- .note.nv.cuinfo           --------------------------
	.section	.note.nv.cuinfo,"",@"SHT_NOTE"
	.sectionflags	@"SHF_NOTE_NV_CUINFO"
        /*0018*/ 	.short	0x0002
        /*001a*/ 	.short	0x0064
        /*001c*/ 	.short	0x0082
	.zero		2


//--------------------- .nv.info                  --------------------------
	.section	.nv.info,"",@"SHT_CUDA_INFO"
	.align	4


	//----- nvinfo : EIATTR_REGCOUNT
	.align		4
        /*0000*/ 	.byte	0x04, 0x2f
        /*0002*/ 	.short	(.L_1 - .L_0)
	.align		4
.L_0:
        /*0004*/ 	.word	index@(_Z20odd_even_sort_kernelPii)
        /*0008*/ 	.word	0x0000000a


	//----- nvinfo : EIATTR_FRAME_SIZE
	.align		4
.L_1:
        /*000c*/ 	.byte	0x04, 0x11
        /*000e*/ 	.short	(.L_3 - .L_2)
	.align		4
.L_2:
        /*0010*/ 	.word	index@(_Z20odd_even_sort_kernelPii)
        /*0014*/ 	.word	0x00000000


	//----- nvinfo : EIATTR_REGCOUNT
	.align		4
.L_3:
        /*0018*/ 	.byte	0x04, 0x2f
        /*001a*/ 	.short	(.L_5 - .L_4)
	.align		4
.L_4:
        /*001c*/ 	.word	index@(_Z25fast_odd_even_sort_kernelPii)
        /*0020*/ 	.word	0x0000000d


	//----- nvinfo : EIATTR_FRAME_SIZE
	.align		4
.L_5:
        /*0024*/ 	.byte	0x04, 0x11
        /*0026*/ 	.short	(.L_7 - .L_6)
	.align		4
.L_6:
        /*0028*/ 	.word	index@(_Z25fast_odd_even_sort_kernelPii)
        /*002c*/ 	.word	0x00000000


	//----- nvinfo : EIATTR_MIN_STACK_SIZE
	.align		4
.L_7:
        /*0030*/ 	.byte	0x04, 0x12
        /*0032*/ 	.short	(.L_9 - .L_8)
	.align		4
.L_8:
        /*0034*/ 	.word	index@(_Z25fast_odd_even_sort_kernelPii)
        /*0038*/ 	.word	0x00000000


	//----- nvinfo : EIATTR_MIN_STACK_SIZE
	.align		4
.L_9:
        /*003c*/ 	.byte	0x04, 0x12
        /*003e*/ 	.short	(.L_11 - .L_10)
	.align		4
.L_10:
        /*0040*/ 	.word	index@(_Z20odd_even_sort_kernelPii)
        /*0044*/ 	.word	0x00000000
.L_11:


//--------------------- .nv.compat                --------------------------
	.section	.nv.compat,"",@"SHT_CUDA_COMPAT_INFO"
	.align	4
        /*0000*/ 	.byte	0x02, 0x09, 0x00, 0x00, 0x02, 0x02, 0x01, 0x00, 0x02, 0x05, 0x05, 0x00, 0x03, 0x07, 0x01, 0x01
        /*0010*/ 	.byte	0x02, 0x03, 0x00, 0x00, 0x02, 0x06, 0x01, 0x00, 0x04, 0x0b, 0x08, 0x00, 0x09, 0x00, 0x00, 0x00
        /*0020*/ 	.byte	0x00, 0x00, 0x00, 0x00


//--------------------- .nv.info._Z25fast_odd_even_sort_kernelPii --------------------------
	.section	.nv.info._Z25fast_odd_even_sort_kernelPii,"",@"SHT_CUDA_INFO"
	.sectionflags	@""
	.align	4


	//----- nvinfo : EIATTR_CUDA_API_VERSION
	.align		4
        /*0000*/ 	.byte	0x04, 0x37
        /*0002*/ 	.short	(.L_13 - .L_12)
.L_12:
        /*0004*/ 	.word	0x00000082


	//----- nvinfo : EIATTR_KPARAM_INFO
	.align		4
.L_13:
        /*0008*/ 	.byte	0x04, 0x17
        /*000a*/ 	.short	(.L_15 - .L_14)
.L_14:
        /*000c*/ 	.word	0x00000000
        /*0010*/ 	.short	0x0001
        /*0012*/ 	.short	0x0008
        /*0014*/ 	.byte	0x00, 0xf0, 0x11, 0x00


	//----- nvinfo : EIATTR_KPARAM_INFO
	.align		4
.L_15:
        /*0018*/ 	.byte	0x04, 0x17
        /*001a*/ 	.short	(.L_17 - .L_16)
.L_16:
        /*001c*/ 	.word	0x00000000
        /*0020*/ 	.short	0x0000
        /*0022*/ 	.short	0x0000
        /*0024*/ 	.byte	0x00, 0xf5, 0x21, 0x00


	//----- nvinfo : EIATTR_SPARSE_MMA_MASK
	.align		4
.L_17:
        /*0028*/ 	.byte	0x03, 0x50
        /*002a*/ 	.short	0x0000


	//----- nvinfo : EIATTR_MAXREG_COUNT
	.align		4
        /*002c*/ 	.byte	0x03, 0x1b
        /*002e*/ 	.short	0x00ff


	//----- nvinfo : EIATTR_NUM_BARRIERS
	.align		4
        /*0030*/ 	.byte	0x02, 0x4c
        /*0032*/ 	.byte	0x01
	.zero		1


	//----- nvinfo : EIATTR_MERCURY_ISA_VERSION
	.align		4
        /*0034*/ 	.byte	0x03, 0x5f
        /*0036*/ 	.short	0x0101


	//----- nvinfo : EIATTR_VRC_CTA_INIT_COUNT
	.align		4
        /*0038*/ 	.byte	0x02, 0x4a
	.zero		1
	.zero		1


	//----- nvinfo : EIATTR_EXIT_INSTR_OFFSETS
	.align		4
        /*003c*/ 	.byte	0x04, 0x1c
        /*003e*/ 	.short	(.L_19 - .L_18)


	//   ....[0]....
.L_18:
        /*0040*/ 	.word	0x00000090


	//   ....[1]....
        /*0044*/ 	.word	0x000006c0


	//----- nvinfo : EIATTR_CRS_STACK_SIZE
	.align		4
.L_19:
        /*0048*/ 	.byte	0x04, 0x1e
        /*004a*/ 	.short	(.L_21 - .L_20)
.L_20:
        /*004c*/ 	.word	0x00000000


	//----- nvinfo : EIATTR_CBANK_PARAM_SIZE
	.align		4
.L_21:
        /*0050*/ 	.byte	0x03, 0x19
        /*0052*/ 	.short	0x000c


	//----- nvinfo : EIATTR_PARAM_CBANK
	.align		4
        /*0054*/ 	.byte	0x04, 0x0a
        /*0056*/ 	.short	(.L_23 - .L_22)
	.align		4
.L_22:
        /*0058*/ 	.word	index@(.nv.constant0._Z25fast_odd_even_sort_kernelPii)
        /*005c*/ 	.short	0x0380
        /*005e*/ 	.short	0x000c


	//----- nvinfo : EIATTR_SW_WAR
	.align		4
.L_23:
        /*0060*/ 	.byte	0x04, 0x36
        /*0062*/ 	.short	(.L_25 - .L_24)
.L_24:
        /*0064*/ 	.word	0x00000008
.L_25:


//--------------------- .nv.info._Z20odd_even_sort_kernelPii --------------------------
	.section	.nv.info._Z20odd_even_sort_kernelPii,"",@"SHT_CUDA_INFO"
	.sectionflags	@""
	.align	4


	//----- nvinfo : EIATTR_CUDA_API_VERSION
	.align		4
        /*0000*/ 	.byte	0x04, 0x37
        /*0002*/ 	.short	(.L_27 - .L_26)
.L_26:
        /*0004*/ 	.word	0x00000082


	//----- nvinfo : EIATTR_KPARAM_INFO
	.align		4
.L_27:
        /*0008*/ 	.byte	0x04, 0x17
        /*000a*/ 	.short	(.L_29 - .L_28)
.L_28:
        /*000c*/ 	.word	0x00000000
        /*0010*/ 	.short	0x0001
        /*0012*/ 	.short	0x0008
        /*0014*/ 	.byte	0x00, 0xf0, 0x11, 0x00


	//----- nvinfo : EIATTR_KPARAM_INFO
	.align		4
.L_29:
        /*0018*/ 	.byte	0x04, 0x17
        /*001a*/ 	.short	(.L_31 - .L_30)
.L_30:
        /*001c*/ 	.word	0x00000000
        /*0020*/ 	.short	0x0000
        /*0022*/ 	.short	0x0000
        /*0024*/ 	.byte	0x00, 0xf5, 0x21, 0x00


	//----- nvinfo : EIATTR_SPARSE_MMA_MASK
	.align		4
.L_31:
        /*0028*/ 	.byte	0x03, 0x50
        /*002a*/ 	.short	0x0000


	//----- nvinfo : EIATTR_MAXREG_COUNT
	.align		4
        /*002c*/ 	.byte	0x03, 0x1b
        /*002e*/ 	.short	0x00ff


	//----- nvinfo : EIATTR_NUM_BARRIERS
	.align		4
        /*0030*/ 	.byte	0x02, 0x4c
        /*0032*/ 	.byte	0x01
	.zero		1


	//----- nvinfo : EIATTR_MERCURY_ISA_VERSION
	.align		4
        /*0034*/ 	.byte	0x03, 0x5f
        /*0036*/ 	.short	0x0101


	//----- nvinfo : EIATTR_VRC_CTA_INIT_COUNT
	.align		4
        /*0038*/ 	.byte	0x02, 0x4a
	.zero		1
	.zero		1


	//----- nvinfo : EIATTR_EXIT_INSTR_OFFSETS
	.align		4
        /*003c*/ 	.byte	0x04, 0x1c
        /*003e*/ 	.short	(.L_33 - .L_32)


	//   ....[0]....
.L_32:
        /*0040*/ 	.word	0x00000430


	//   ....[1]....
        /*0044*/ 	.word	0x00000610


	//----- nvinfo : EIATTR_CRS_STACK_SIZE
	.align		4
.L_33:
        /*0048*/ 	.byte	0x04, 0x1e
        /*004a*/ 	.short	(.L_35 - .L_34)
.L_34:
        /*004c*/ 	.word	0x00000000


	//----- nvinfo : EIATTR_CBANK_PARAM_SIZE
	.align		4
.L_35:
        /*0050*/ 	.byte	0x03, 0x19
        /*0052*/ 	.short	0x000c


	//----- nvinfo : EIATTR_PARAM_CBANK
	.align		4
        /*0054*/ 	.byte	0x04, 0x0a
        /*0056*/ 	.short	(.L_37 - .L_36)
	.align		4
.L_36:
        /*0058*/ 	.word	index@(.nv.constant0._Z20odd_even_sort_kernelPii)
        /*005c*/ 	.short	0x0380
        /*005e*/ 	.short	0x000c


	//----- nvinfo : EIATTR_SW_WAR
	.align		4
.L_37:
        /*0060*/ 	.byte	0x04, 0x36
        /*0062*/ 	.short	(.L_39 - .L_38)
.L_38:
        /*0064*/ 	.word	0x00000008
.L_39:


//--------------------- .nv.callgraph             --------------------------
	.section	.nv.callgraph,"",@"SHT_CUDA_CALLGRAPH"
	.align	4
	.sectionentsize	8
	.align		4
        /*0000*/ 	.word	0x00000000
	.align		4
        /*0004*/ 	.word	0xffffffff
	.align		4
        /*0008*/ 	.word	0x00000000
	.align		4
        /*000c*/ 	.word	0xfffffffe
	.align		4
        /*0010*/ 	.word	0x00000000
	.align		4
        /*0014*/ 	.word	0xfffffffd
	.align		4
        /*0018*/ 	.word	0x00000000
	.align		4
        /*001c*/ 	.word	0xfffffffc


//--------------------- .text._Z25fast_odd_even_sort_kernelPii --------------------------
	.section	.text._Z25fast_odd_even_sort_kernelPii,"ax",@progbits
	.align	128
        .global         _Z25fast_odd_even_sort_kernelPii
        .type           _Z25fast_odd_even_sort_kernelPii,@function
        .size           _Z25fast_odd_even_sort_kernelPii,(.L_x_33 - _Z25fast_odd_even_sort_kernelPii)
        .other          _Z25fast_odd_even_sort_kernelPii,@"STO_CUDA_ENTRY STV_DEFAULT"
_Z25fast_odd_even_sort_kernelPii:
.text._Z25fast_odd_even_sort_kernelPii:
[----:B------:R-:W-:Y:S01]  /*0000*/  LDC R1, c[0x0][0x37c] ;  /* 0x0000df00ff017b82 */ /* 0x000fe20000000800 */
[----:B------:R-:W0:Y:S01]  /*0010*/  S2R R0, SR_CTAID.X ;  /* 0x0000000000007919 */ /* 0x000e220000002500 */
[----:B------:R-:W0:Y:S01]  /*0020*/  LDCU UR7, c[0x0][0x360] ;  /* 0x00006c00ff0777ac */ /* 0x000e220008000800 */
[----:B------:R-:W0:Y:S01]  /*0030*/  S2R R9, SR_TID.X ;  /* 0x0000000000097919 */ /* 0x000e220000002100 */
[----:B------:R-:W1:Y:S01]  /*0040*/  LDCU UR6, c[0x0][0x388] ;  /* 0x00007100ff0677ac */ /* 0x000e620008000800 */
[----:B0-----:R-:W-:-:S04]  /*0050*/  IMAD R0, R0, UR7, R9 ;  /* 0x0000000700007c24 */ /* 0x001fc8000f8e0209 */
[----:B------:R-:W-:-:S04]  /*0060*/  IMAD.SHL.U32 R5, R0, 0x2, RZ ;  /* 0x0000000200057824 */ /* 0x000fc800078e00ff */
[----:B------:R-:W-:-:S05]  /*0070*/  VIADD R10, R5, 0x1 ;  /* 0x00000001050a7836 */ /* 0x000fca0000000000 */
[----:B-1----:R-:W-:-:S13]  /*0080*/  ISETP.GE.AND P0, PT, R10, UR6, PT ;  /* 0x000000060a007c0c */ /* 0x002fda000bf06270 */
[----:B------:R-:W-:Y:S05]  /*0090*/  @P0 EXIT ;  /* 0x000000000000094d */ /* 0x000fea0003800000 */
[----:B------:R-:W0:Y:S01]  /*00a0*/  LDC.64 R2, c[0x0][0x380] ;  /* 0x0000e000ff027b82 */ /* 0x000e220000000a00 */
[----:B------:R-:W1:Y:S01]  /*00b0*/  LDCU.64 UR12, c[0x0][0x358] ;  /* 0x00006b00ff0c77ac */ /* 0x000e620008000a00 */
[----:B0-----:R-:W-:-:S05]  /*00c0*/  IMAD.WIDE R2, R5, 0x4, R2 ;  /* 0x0000000405027825 */ /* 0x001fca00078e0202 */
[----:B-1----:R-:W2:Y:S04]  /*00d0*/  LDG.E R7, desc[UR12][R2.64+0x4] ;  /* 0x0000040c02077981 */ /* 0x002ea8000c1e1900 */
[----:B------:R-:W2:Y:S01]  /*00e0*/  LDG.E R6, desc[UR12][R2.64] ;  /* 0x0000000c02067981 */ /* 0x000ea2000c1e1900 */
[----:B------:R-:W0:Y:S01]  /*00f0*/  S2UR UR5, SR_CgaCtaId ;  /* 0x00000000000579c3 */ /* 0x000e220000008800 */
[----:B------:R-:W-:Y:S01]  /*0100*/  UMOV UR4, 0x400 ;  /* 0x0000040000047882 */ /* 0x000fe20000000000 */
[----:B------:R-:W-:Y:S01]  /*0110*/  UISETP.GE.U32.AND UP0, UPT, UR7, 0x4, UPT ;  /* 0x000000040700788c */ /* 0x000fe2000bf06070 */
[----:B------:R-:W-:Y:S01]  /*0120*/  LEA R0, R9, 0x1, 0x1 ;  /* 0x0000000109007811 */ /* 0x000fe200078e08ff */
[----:B------:R-:W-:Y:S01]  /*0130*/  USHF.L.U32 UR8, UR7, 0x1, URZ ;  /* 0x0000000107087899 */ /* 0x000fe200080006ff */
[----:B------:R-:W-:Y:S01]  /*0140*/  IMAD.MOV.U32 R5, RZ, RZ, RZ ;  /* 0x000000ffff057224 */ /* 0x000fe200078e00ff */
[----:B------:R-:W-:-:S02]  /*0150*/  ULOP3.LUT UR10, UR7, 0x3, URZ, 0xc0, !UPT ;  /* 0x00000003070a7892 */ /* 0x000fc4000f8ec0ff */
[----:B------:R-:W-:Y:S02]  /*0160*/  UIADD3 UR9, UPT, UPT, UR8, -0x1, URZ ;  /* 0xffffffff08097890 */ /* 0x000fe4000fffe0ff */
[----:B0-----:R-:W-:-:S06]  /*0170*/  ULEA UR4, UR5, UR4, 0x18 ;  /* 0x0000000405047291 */ /* 0x001fcc000f8ec0ff */
[----:B------:R-:W-:Y:S01]  /*0180*/  LEA R4, R9, UR4, 0x3 ;  /* 0x0000000409047c11 */ /* 0x000fe2000f8e18ff */
[----:B------:R-:W-:-:S04]  /*0190*/  UIADD3 UR4, UPT, UPT, UR6, -0x1, URZ ;  /* 0xffffffff06047890 */ /* 0x000fc8000fffe0ff */
[----:B--2---:R0:W-:Y:S01]  /*01a0*/  STS.64 [R4], R6 ;  /* 0x0000000604007388 */ /* 0x0041e20000000a00 */
[----:B------:R-:W-:Y:S06]  /*01b0*/  BAR.SYNC.DEFER_BLOCKING 0x0 ;  /* 0x0000000000007b1d */ /* 0x000fec0000010000 */
[----:B------:R-:W-:Y:S05]  /*01c0*/  BRA.U !UP0, `(.L_x_0) ;  /* 0x0000000108bc7547 */ /* 0x000fea000b800000 */
[----:B------:R-:W-:Y:S01]  /*01d0*/  ULOP3.LUT UR5, UR7, 0x7fc, URZ, 0xc0, !UPT ;  /* 0x000007fc07057892 */ /* 0x000fe2000f8ec0ff */
[C---:B------:R-:W-:Y:S01]  /*01e0*/  ISETP.GE.U32.AND P0, PT, R0.reuse, UR9, PT ;  /* 0x0000000900007c0c */ /* 0x040fe2000bf06070 */
[----:B------:R-:W-:Y:S01]  /*01f0*/  ULOP3.LUT UR6, UR7, 0xfffffffc, URZ, 0xc0, !UPT ;  /* 0xfffffffc07067892 */ /* 0x000fe2000f8ec0ff */
[----:B------:R-:W-:Y:S02]  /*0200*/  ISETP.GE.U32.AND P1, PT, R0, UR8, PT ;  /* 0x0000000800007c0c */ /* 0x000fe4000bf26070 */
[----:B------:R-:W-:Y:S01]  /*0210*/  ISETP.LT.AND P0, PT, R10, UR4, !P0 ;  /* 0x000000040a007c0c */ /* 0x000fe2000c701270 */
[----:B------:R-:W-:Y:S01]  /*0220*/  IMAD.U32 R5, RZ, RZ, UR5 ;  /* 0x00000005ff057e24 */ /* 0x000fe2000f8e00ff */
[----:B------:R-:W-:-:S12]  /*0230*/  UIADD3 UR6, UPT, UPT, -UR6, URZ, URZ ;  /* 0x000000ff06067290 */ /* 0x000fd8000fffe1ff */
.L_x_9:
[----:B------:R-:W-:Y:S01]  /*0240*/  UIADD3 UR6, UPT, UPT, UR6, 0x4, URZ ;  /* 0x0000000406067890 */ /* 0x000fe2000fffe0ff */
[----:B------:R-:W-:Y:S03]  /*0250*/  BSSY.RECONVERGENT B0, `(.L_x_1) ;  /* 0x0000008000007945 */ /* 0x000fe60003800200 */
[----:B------:R-:W-:Y:S01]  /*0260*/  UISETP.NE.AND UP0, UPT, UR6, URZ, UPT ;  /* 0x000000ff0600728c */ /* 0x000fe2000bf05270 */
[----:B-1234-:R-:W-:Y:S10]  /*0270*/  @P1 BRA `(.L_x_2) ;  /* 0x0000000000141947 */ /* 0x01eff40003800000 */
[----:B0-----:R-:W0:Y:S02]  /*0280*/  LDS.64 R6, [R4] ;  /* 0x0000000004067984 */ /* 0x001e240000000a00 */
[----:B0-----:R-:W-:Y:S01]  /*0290*/  ISETP.GE.AND P1, PT, R7, R6, PT ;  /* 0x000000060700720c */ /* 0x001fe20003f26270 */
[----:B------:R-:W-:Y:S02]  /*02a0*/  IMAD.MOV.U32 R8, RZ, RZ, R7 ;  /* 0x000000ffff087224 */ /* 0x000fe400078e0007 */
[----:B------:R-:W-:-:S10]  /*02b0*/  IMAD.MOV.U32 R9, RZ, RZ, R6 ;  /* 0x000000ffff097224 */ /* 0x000fd400078e0006 */
[----:B------:R1:W-:Y:S02]  /*02c0*/  @!P1 STS.64 [R4], R8 ;  /* 0x0000000804009388 */ /* 0x0003e40000000a00 */
.L_x_2:
[----:B------:R-:W-:Y:S05]  /*02d0*/  BSYNC.RECONVERGENT B0 ;  /* 0x0000000000007941 */ /* 0x000fea0003800200 */
.L_x_1:
[----:B------:R-:W-:Y:S01]  /*02e0*/  BAR.SYNC.DEFER_BLOCKING 0x0 ;  /* 0x0000000000007b1d */ /* 0x000fe20000010000 */
[----:B------:R-:W-:-:S05]  /*02f0*/  ISETP.GE.U32.AND P1, PT, R0, UR8, PT ;  /* 0x0000000800007c0c */ /* 0x000fca000bf26070 */
[----:B------:R-:W-:Y:S04]  /*0300*/  BSSY.RECONVERGENT B0, `(.L_x_3) ;  /* 0x0000007000007945 */ /* 0x000fe80003800200 */
[----:B------:R-:W-:Y:S05]  /*0310*/  @!P0 BRA `(.L_x_4) ;  /* 0x0000000000148947 */ /* 0x000fea0003800000 */
[----:B0-----:R-:W-:Y:S04]  /*0320*/  LDS R7, [R4+0x8] ;  /* 0x0000080004077984 */ /* 0x001fe80000000800 */
[----:B------:R-:W0:Y:S02]  /*0330*/  LDS R6, [R4+0x4] ;  /* 0x0000040004067984 */ /* 0x000e240000000800 */
[----:B0-----:R-:W-:-:S13]  /*0340*/  ISETP.GE.AND P2, PT, R7, R6, PT ;  /* 0x000000060700720c */ /* 0x001fda0003f46270 */
[----:B------:R2:W-:Y:S04]  /*0350*/  @!P2 STS [R4+0x4], R7 ;  /* 0x000004070400a388 */ /* 0x0005e80000000800 */
[----:B------:R2:W-:Y:S02]  /*0360*/  @!P2 STS [R4+0x8], R6 ;  /* 0x000008060400a388 */ /* 0x0005e40000000800 */
.L_x_4:
[----:B------:R-:W-:Y:S05]  /*0370*/  BSYNC.RECONVERGENT B0 ;  /* 0x0000000000007941 */ /* 0x000fea0003800200 */
.L_x_3:
[----:B------:R-:W-:Y:S06]  /*0380*/  BAR.SYNC.DEFER_BLOCKING 0x0 ;  /* 0x0000000000007b1d */ /* 0x000fec0000010000 */
[----:B------:R-:W-:Y:S04]  /*0390*/  BSSY.RECONVERGENT B0, `(.L_x_5) ;  /* 0x0000007000007945 */ /* 0x000fe80003800200 */
[----:B------:R-:W-:Y:S05]  /*03a0*/  @P1 BRA `(.L_x_6) ;  /* 0x0000000000141947 */ /* 0x000fea0003800000 */
[----:B0-2---:R-:W0:Y:S02]  /*03b0*/  LDS.64 R6, [R4] ;  /* 0x0000000004067984 */ /* 0x005e240000000a00 */
[----:B0-----:R-:W-:Y:S01]  /*03c0*/  ISETP.GE.AND P2, PT, R7, R6, PT ;  /* 0x000000060700720c */ /* 0x001fe20003f46270 */
[----:B-1----:R-:W-:Y:S02]  /*03d0*/  IMAD.MOV.U32 R8, RZ, RZ, R7 ;  /* 0x000000ffff087224 */ /* 0x002fe400078e0007 */
[----:B------:R-:W-:-:S10]  /*03e0*/  IMAD.MOV.U32 R9, RZ, RZ, R6 ;  /* 0x000000ffff097224 */ /* 0x000fd400078e0006 */
[----:B------:R3:W-:Y:S02]  /*03f0*/  @!P2 STS.64 [R4], R8 ;  /* 0x000000080400a388 */ /* 0x0007e40000000a00 */
.L_x_6:
[----:B------:R-:W-:Y:S05]  /*0400*/  BSYNC.RECONVERGENT B0 ;  /* 0x0000000000007941 */ /* 0x000fea0003800200 */
.L_x_5:
[----:B------:R-:W-:Y:S06]  /*0410*/  BAR.SYNC.DEFER_BLOCKING 0x0 ;  /* 0x0000000000007b1d */ /* 0x000fec0000010000 */
[----:B------:R-:W-:Y:S04]  /*0420*/  BSSY.RECONVERGENT B0, `(.L_x_7) ;  /* 0x0000007000007945 */ /* 0x000fe80003800200 */
[----:B------:R-:W-:Y:S05]  /*0430*/  @!P0 BRA `(.L_x_8) ;  /* 0x0000000000148947 */ /* 0x000fea0003800000 */
[----:B0-2---:R-:W-:Y:S04]  /*0440*/  LDS R7, [R4+0x8] ;  /* 0x0000080004077984 */ /* 0x005fe80000000800 */
[----:B------:R-:W0:Y:S02]  /*0450*/  LDS R6, [R4+0x4] ;  /* 0x0000040004067984 */ /* 0x000e240000000800 */
[----:B0-----:R-:W-:-:S13]  /*0460*/  ISETP.GE.AND P2, PT, R7, R6, PT ;  /* 0x000000060700720c */ /* 0x001fda0003f46270 */
[----:B------:R4:W-:Y:S04]  /*0470*/  @!P2 STS [R4+0x4], R7 ;  /* 0x000004070400a388 */ /* 0x0009e80000000800 */
[----:B------:R4:W-:Y:S02]  /*0480*/  @!P2 STS [R4+0x8], R6 ;  /* 0x000008060400a388 */ /* 0x0009e40000000800 */
.L_x_8:
[----:B------:R-:W-:Y:S05]  /*0490*/  BSYNC.RECONVERGENT B0 ;  /* 0x0000000000007941 */ /* 0x000fea0003800200 */
.L_x_7:
[----:B------:R-:W-:Y:S06]  /*04a0*/  BAR.SYNC.DEFER_BLOCKING 0x0 ;  /* 0x0000000000007b1d */ /* 0x000fec0000010000 */
[----:B------:R-:W-:Y:S05]  /*04b0*/  BRA.U UP0, `(.L_x_9) ;  /* 0xfffffffd00607547 */ /* 0x000fea000b83ffff */
.L_x_0:
[----:B------:R-:W-:-:S09]  /*04c0*/  UISETP.NE.AND UP0, UPT, UR10, URZ, UPT ;  /* 0x000000ff0a00728c */ /* 0x000fd2000bf05270 */
[----:B------:R-:W-:Y:S05]  /*04d0*/  BRA.U !UP0, `(.L_x_10) ;  /* 0x00000001086c7547 */ /* 0x000fea000b800000 */
[----:B------:R-:W-:-:S12]  /*04e0*/  UIADD3 UR5, UPT, UPT, -UR10, URZ, URZ ;  /* 0x000000ff0a057290 */ /* 0x000fd8000fffe1ff */
.L_x_15:
[----:B0-2-4-:R-:W-:Y:S01]  /*04f0*/  LOP3.LUT P0, R6, R5, 0x1, RZ, 0xc0, !PT ;  /* 0x0000000105067812 */ /* 0x015fe2000780c0ff */
[----:B------:R-:W-:Y:S01]  /*0500*/  UIADD3 UR5, UPT, UPT, UR5, 0x1, URZ ;  /* 0x0000000105057890 */ /* 0x000fe2000fffe0ff */
[----:B------:R-:W-:Y:S02]  /*0510*/  BSSY.RECONVERGENT B0, `(.L_x_11) ;  /* 0x000000c000007945 */ /* 0x000fe40003800200 */
[----:B------:R-:W-:Y:S01]  /*0520*/  ISETP.GE.OR P0, PT, R10, UR4, !P0 ;  /* 0x000000040a007c0c */ /* 0x000fe2000c706670 */
[----:B------:R-:W-:Y:S01]  /*0530*/  UISETP.NE.AND UP0, UPT, UR5, URZ, UPT ;  /* 0x000000ff0500728c */ /* 0x000fe2000bf05270 */
[----:B------:R-:W-:Y:S02]  /*0540*/  ISETP.NE.AND P1, PT, R6, RZ, PT ;  /* 0x000000ff0600720c */ /* 0x000fe40003f25270 */
[C---:B------:R-:W-:Y:S02]  /*0550*/  ISETP.GE.U32.OR P0, PT, R0.reuse, UR9, P0 ;  /* 0x0000000900007c0c */ /* 0x040fe40008706470 */
[----:B------:R-:W-:-:S11]  /*0560*/  ISETP.GE.U32.OR P1, PT, R0, UR8, P1 ;  /* 0x0000000800007c0c */ /* 0x000fd60008f26470 */
[----:B------:R-:W-:Y:S05]  /*0570*/  @P0 BRA `(.L_x_12) ;  /* 0x0000000000140947 */ /* 0x000fea0003800000 */
[----:B------:R-:W-:Y:S04]  /*0580*/  LDS R7, [R4+0x8] ;  /* 0x0000080004077984 */ /* 0x000fe80000000800 */
[----:B------:R-:W0:Y:S02]  /*0590*/  LDS R6, [R4+0x4] ;  /* 0x0000040004067984 */ /* 0x000e240000000800 */
[----:B0-----:R-:W-:-:S13]  /*05a0*/  ISETP.GE.AND P0, PT, R7, R6, PT ;  /* 0x000000060700720c */ /* 0x001fda0003f06270 */
[----:B------:R0:W-:Y:S04]  /*05b0*/  @!P0 STS [R4+0x4], R7 ;  /* 0x0000040704008388 */ /* 0x0001e80000000800 */
[----:B------:R0:W-:Y:S02]  /*05c0*/  @!P0 STS [R4+0x8], R6 ;  /* 0x0000080604008388 */ /* 0x0001e40000000800 */
.L_x_12:
[----:B------:R-:W-:Y:S05]  /*05d0*/  BSYNC.RECONVERGENT B0 ;  /* 0x0000000000007941 */ /* 0x000fea0003800200 */
.L_x_11:
[----:B------:R-:W-:Y:S04]  /*05e0*/  BSSY.RECONVERGENT B0, `(.L_x_13) ;  /* 0x0000007000007945 */ /* 0x000fe80003800200 */
[----:B------:R-:W-:Y:S05]  /*05f0*/  @P1 BRA `(.L_x_14) ;  /* 0x0000000000141947 */ /* 0x000fea0003800000 */
[----:B0-----:R-:W0:Y:S02]  /*0600*/  LDS.64 R6, [R4] ;  /* 0x0000000004067984 */ /* 0x001e240000000a00 */
[----:B0-----:R-:W-:Y:S01]  /*0610*/  ISETP.GE.AND P0, PT, R7, R6, PT ;  /* 0x000000060700720c */ /* 0x001fe20003f06270 */
[----:B-1-3--:R-:W-:Y:S02]  /*0620*/  IMAD.MOV.U32 R8, RZ, RZ, R7 ;  /* 0x000000ffff087224 */ /* 0x00afe400078e0007 */
[----:B------:R-:W-:-:S10]  /*0630*/  IMAD.MOV.U32 R9, RZ, RZ, R6 ;  /* 0x000000ffff097224 */ /* 0x000fd400078e0006 */
[----:B------:R2:W-:Y:S02]  /*0640*/  @!P0 STS.64 [R4], R8 ;  /* 0x0000000804008388 */ /* 0x0005e40000000a00 */
.L_x_14:
[----:B------:R-:W-:Y:S05]  /*0650*/  BSYNC.RECONVERGENT B0 ;  /* 0x0000000000007941 */ /* 0x000fea0003800200 */
.L_x_13:
[----:B------:R-:W-:Y:S01]  /*0660*/  BAR.SYNC.DEFER_BLOCKING 0x0 ;  /* 0x0000000000007b1d */ /* 0x000fe20000010000 */
[----:B------:R-:W-:-:S05]  /*0670*/  VIADD R5, R5, 0x1 ;  /* 0x0000000105057836 */ /* 0x000fca0000000000 */
[----:B------:R-:W-:Y:S05]  /*0680*/  BRA.U UP0, `(.L_x_15) ;  /* 0xfffffffd00987547 */ /* 0x000fea000b83ffff */
.L_x_10:
[----:B01234-:R-:W0:Y:S04]  /*0690*/  LDS.64 R4, [R4] ;  /* 0x0000000004047984 */ /* 0x01fe280000000a00 */
[----:B0-----:R-:W-:Y:S04]  /*06a0*/  STG.E desc[UR12][R2.64+0x4], R5 ;  /* 0x0000040502007986 */ /* 0x001fe8000c10190c */
[----:B------:R-:W-:Y:S01]  /*06b0*/  STG.E desc[UR12][R2.64], R4 ;  /* 0x0000000402007986 */ /* 0x000fe2000c10190c */
[----:B------:R-:W-:Y:S05]  /*06c0*/  EXIT ;  /* 0x000000000000794d */ /* 0x000fea0003800000 */
.L_x_16:
[----:B------:R-:W-:-:S00]  /*06d0*/  BRA `(.L_x_16) ;  /* 0xfffffffc00fc7947 */ /* 0x000fc0000383ffff */
[----:B------:R-:W-:-:S00]  /*06e0*/  NOP ;  /* 0x0000000000007918 */ /* 0x000fc00000000000 */
        /* <DEDUP_REMOVED lines=9> */
.L_x_33:


//--------------------- .text._Z20odd_even_sort_kernelPii --------------------------
	.section	.text._Z20odd_even_sort_kernelPii,"ax",@progbits
	.align	128
        .global         _Z20odd_even_sort_kernelPii
        .type           _Z20odd_even_sort_kernelPii,@function
        .size           _Z20odd_even_sort_kernelPii,(.L_x_34 - _Z20odd_even_sort_kernelPii)
        .other          _Z20odd_even_sort_kernelPii,@"STO_CUDA_ENTRY STV_DEFAULT"
_Z20odd_even_sort_kernelPii:
.text._Z20odd_even_sort_kernelPii:
[----:B------:R-:W-:Y:S01]  /*0000*/  LDC R1, c[0x0][0x37c] ;  /* 0x0000df00ff017b82 */ /* 0x000fe20000000800 */
[----:B------:R-:W0:Y:S01]  /*0010*/  S2R R0, SR_CTAID.X ;  /* 0x0000000000007919 */ /* 0x000e220000002500 */
[----:B------:R-:W1:Y:S06]  /*0020*/  LDCU UR4, c[0x0][0x360] ;  /* 0x00006c00ff0477ac */ /* 0x000e6c0008000800 */
[----:B------:R-:W2:Y:S01]  /*0030*/  LDC.64 R2, c[0x0][0x380] ;  /* 0x0000e000ff027b82 */ /* 0x000ea20000000a00 */
[----:B------:R-:W-:Y:S01]  /*0040*/  IMAD.MOV.U32 R6, RZ, RZ, RZ ;  /* 0x000000ffff067224 */ /* 0x000fe200078e00ff */
[----:B------:R-:W0:Y:S01]  /*0050*/  S2R R7, SR_TID.X ;  /* 0x0000000000077919 */ /* 0x000e220000002100 */
[----:B------:R-:W3:Y:S01]  /*0060*/  LDCU UR12, c[0x0][0x388] ;  /* 0x00007100ff0c77ac */ /* 0x000ee20008000800 */
[----:B------:R-:W4:Y:S01]  /*0070*/  LDCU.64 UR10, c[0x0][0x358] ;  /* 0x00006b00ff0a77ac */ /* 0x000f220008000a00 */
[----:B-1----:R-:W-:-:S02]  /*0080*/  UISETP.GE.U32.AND UP0, UPT, UR4, 0x4, UPT ;  /* 0x000000040400788c */ /* 0x002fc4000bf06070 */
[----:B------:R-:W-:Y:S02]  /*0090*/  USHF.L.U32 UR7, UR4, 0x1, URZ ;  /* 0x0000000104077899 */ /* 0x000fe400080006ff */
[----:B---3--:R-:W-:Y:S02]  /*00a0*/  UIADD3 UR6, UPT, UPT, UR12, -0x1, URZ ;  /* 0xffffffff0c067890 */ /* 0x008fe4000fffe0ff */
[----:B------:R-:W-:Y:S02]  /*00b0*/  ULOP3.LUT UR9, UR4, 0x3, URZ, 0xc0, !UPT ;  /* 0x0000000304097892 */ /* 0x000fe4000f8ec0ff */
[----:B------:R-:W-:Y:S01]  /*00c0*/  UIADD3 UR8, UPT, UPT, UR7, -0x1, URZ ;  /* 0xffffffff07087890 */ /* 0x000fe2000fffe0ff */
[----:B0-----:R-:W-:-:S04]  /*00d0*/  IMAD R0, R0, UR4, R7 ;  /* 0x0000000400007c24 */ /* 0x001fc8000f8e0207 */
[----:B------:R-:W-:Y:S01]  /*00e0*/  IMAD.SHL.U32 R5, R0, 0x2, RZ ;  /* 0x0000000200057824 */ /* 0x000fe200078e00ff */
[----:B------:R-:W-:-:S03]  /*00f0*/  LEA R0, R7, 0x1, 0x1 ;  /* 0x0000000107007811 */ /* 0x000fc600078e08ff */
[----:B--2---:R-:W-:-:S04]  /*0100*/  IMAD.WIDE R2, R5, 0x4, R2 ;  /* 0x0000000405027825 */ /* 0x004fc800078e0202 */
[----:B------:R-:W-:Y:S01]  /*0110*/  VIADD R5, R5, 0x1 ;  /* 0x0000000105057836 */ /* 0x000fe20000000000 */
[----:B----4-:R-:W-:Y:S06]  /*0120*/  BRA.U !UP0, `(.L_x_17) ;  /* 0x0000000108bc7547 */ /* 0x010fec000b800000 */
[----:B------:R-:W-:Y:S01]  /*0130*/  ULOP3.LUT UR5, UR4, 0xfffffffc, URZ, 0xc0, !UPT ;  /* 0xfffffffc04057892 */ /* 0x000fe2000f8ec0ff */
[C---:B------:R-:W-:Y:S01]  /*0140*/  ISETP.GE.U32.AND P0, PT, R0.reuse, UR7, PT ;  /* 0x0000000700007c0c */ /* 0x040fe2000bf06070 */
[----:B------:R-:W-:Y:S01]  /*0150*/  ULOP3.LUT UR4, UR4, 0x7fc, URZ, 0xc0, !UPT ;  /* 0x000007fc04047892 */ /* 0x000fe2000f8ec0ff */
[----:B------:R-:W-:Y:S01]  /*0160*/  ISETP.GE.U32.AND P1, PT, R0, UR8, PT ;  /* 0x0000000800007c0c */ /* 0x000fe2000bf26070 */
[----:B------:R-:W-:Y:S01]  /*0170*/  UIADD3 UR5, UPT, UPT, -UR5, URZ, URZ ;  /* 0x000000ff05057290 */ /* 0x000fe2000fffe1ff */
[C---:B------:R-:W-:Y:S02]  /*0180*/  ISETP.LT.AND P0, PT, R5.reuse, UR12, !P0 ;  /* 0x0000000c05007c0c */ /* 0x040fe4000c701270 */
[----:B------:R-:W-:Y:S01]  /*0190*/  ISETP.GE.OR P1, PT, R5, UR6, P1 ;  /* 0x0000000605007c0c */ /* 0x000fe20008f26670 */
[----:B------:R-:W-:-:S12]  /*01a0*/  IMAD.U32 R6, RZ, RZ, UR4 ;  /* 0x00000004ff067e24 */ /* 0x000fd8000f8e00ff */
.L_x_26:
[----:B------:R-:W-:Y:S01]  /*01b0*/  UIADD3 UR5, UPT, UPT, UR5, 0x4, URZ ;  /* 0x0000000405057890 */ /* 0x000fe2000fffe0ff */
[----:B------:R-:W-:Y:S03]  /*01c0*/  BSSY.RECONVERGENT B0, `(.L_x_18) ;  /* 0x0000008000007945 */ /* 0x000fe60003800200 */
[----:B------:R-:W-:Y:S01]  /*01d0*/  UISETP.NE.AND UP0, UPT, UR5, URZ, UPT ;  /* 0x000000ff0500728c */ /* 0x000fe2000bf05270 */
[----:B0123--:R-:W-:Y:S10]  /*01e0*/  @!P0 BRA `(.L_x_19) ;  /* 0x0000000000148947 */ /* 0x00fff40003800000 */
[----:B------:R-:W2:Y:S04]  /*01f0*/  LDG.E R7, desc[UR10][R2.64+0x4] ;  /* 0x0000040a02077981 */ /* 0x000ea8000c1e1900 */
[----:B------:R-:W2:Y:S02]  /*0200*/  LDG.E R4, desc[UR10][R2.64] ;  /* 0x0000000a02047981 */ /* 0x000ea4000c1e1900 */
[----:B--2---:R-:W-:-:S13]  /*0210*/  ISETP.GE.AND P2, PT, R7, R4, PT ;  /* 0x000000040700720c */ /* 0x004fda0003f46270 */
[----:B------:R0:W-:Y:S04]  /*0220*/  @!P2 STG.E desc[UR10][R2.64+0x4], R4 ;  /* 0x000004040200a986 */ /* 0x0001e8000c10190a */
[----:B------:R0:W-:Y:S02]  /*0230*/  @!P2 STG.E desc[UR10][R2.64], R7 ;  /* 0x000000070200a986 */ /* 0x0001e4000c10190a */
.L_x_19:
[----:B------:R-:W-:Y:S05]  /*0240*/  BSYNC.RECONVERGENT B0 ;  /* 0x0000000000007941 */ /* 0x000fea0003800200 */
.L_x_18:
[----:B------:R-:W-:Y:S06]  /*0250*/  BAR.SYNC.DEFER_BLOCKING 0x0 ;  /* 0x0000000000007b1d */ /* 0x000fec0000010000 */
[----:B------:R-:W-:Y:S04]  /*0260*/  BSSY.RECONVERGENT B0, `(.L_x_20) ;  /* 0x0000007000007945 */ /* 0x000fe80003800200 */
[----:B------:R-:W-:Y:S05]  /*0270*/  @P1 BRA `(.L_x_21) ;  /* 0x0000000000141947 */ /* 0x000fea0003800000 */
[----:B0-----:R-:W2:Y:S04]  /*0280*/  LDG.E R7, desc[UR10][R2.64+0x8] ;  /* 0x0000080a02077981 */ /* 0x001ea8000c1e1900 */
[----:B------:R-:W2:Y:S02]  /*0290*/  LDG.E R4, desc[UR10][R2.64+0x4] ;  /* 0x0000040a02047981 */ /* 0x000ea4000c1e1900 */
[----:B--2---:R-:W-:-:S13]  /*02a0*/  ISETP.GE.AND P2, PT, R7, R4, PT ;  /* 0x000000040700720c */ /* 0x004fda0003f46270 */
[----:B------:R1:W-:Y:S04]  /*02b0*/  @!P2 STG.E desc[UR10][R2.64+0x4], R7 ;  /* 0x000004070200a986 */ /* 0x0003e8000c10190a */
[----:B------:R1:W-:Y:S02]  /*02c0*/  @!P2 STG.E desc[UR10][R2.64+0x8], R4 ;  /* 0x000008040200a986 */ /* 0x0003e4000c10190a */
.L_x_21:
[----:B------:R-:W-:Y:S05]  /*02d0*/  BSYNC.RECONVERGENT B0 ;  /* 0x0000000000007941 */ /* 0x000fea0003800200 */
.L_x_20:
[----:B------:R-:W-:Y:S06]  /*02e0*/  BAR.SYNC.DEFER_BLOCKING 0x0 ;  /* 0x0000000000007b1d */ /* 0x000fec0000010000 */
[----:B------:R-:W-:Y:S04]  /*02f0*/  BSSY.RECONVERGENT B0, `(.L_x_22) ;  /* 0x0000007000007945 */ /* 0x000fe80003800200 */
[----:B------:R-:W-:Y:S05]  /*0300*/  @!P0 BRA `(.L_x_23) ;  /* 0x0000000000148947 */ /* 0x000fea0003800000 */
[----:B01----:R-:W2:Y:S04]  /*0310*/  LDG.E R7, desc[UR10][R2.64+0x4] ;  /* 0x0000040a02077981 */ /* 0x003ea8000c1e1900 */
[----:B------:R-:W2:Y:S02]  /*0320*/  LDG.E R4, desc[UR10][R2.64] ;  /* 0x0000000a02047981 */ /* 0x000ea4000c1e1900 */
[----:B--2---:R-:W-:-:S13]  /*0330*/  ISETP.GE.AND P2, PT, R7, R4, PT ;  /* 0x000000040700720c */ /* 0x004fda0003f46270 */
[----:B------:R2:W-:Y:S04]  /*0340*/  @!P2 STG.E desc[UR10][R2.64+0x4], R4 ;  /* 0x000004040200a986 */ /* 0x0005e8000c10190a */
[----:B------:R2:W-:Y:S02]  /*0350*/  @!P2 STG.E desc[UR10][R2.64], R7 ;  /* 0x000000070200a986 */ /* 0x0005e4000c10190a */
.L_x_23:
[----:B------:R-:W-:Y:S05]  /*0360*/  BSYNC.RECONVERGENT B0 ;  /* 0x0000000000007941 */ /* 0x000fea0003800200 */
.L_x_22:
[----:B------:R-:W-:Y:S06]  /*0370*/  BAR.SYNC.DEFER_BLOCKING 0x0 ;  /* 0x0000000000007b1d */ /* 0x000fec0000010000 */
[----:B------:R-:W-:Y:S04]  /*0380*/  BSSY.RECONVERGENT B0, `(.L_x_24) ;  /* 0x0000007000007945 */ /* 0x000fe80003800200 */
[----:B------:R-:W-:Y:S05]  /*0390*/  @P1 BRA `(.L_x_25) ;  /* 0x0000000000141947 */ /* 0x000fea0003800000 */
[----:B012---:R-:W2:Y:S04]  /*03a0*/  LDG.E R7, desc[UR10][R2.64+0x8] ;  /* 0x0000080a02077981 */ /* 0x007ea8000c1e1900 */
[----:B------:R-:W2:Y:S02]  /*03b0*/  LDG.E R4, desc[UR10][R2.64+0x4] ;  /* 0x0000040a02047981 */ /* 0x000ea4000c1e1900 */
[----:B--2---:R-:W-:-:S13]  /*03c0*/  ISETP.GE.AND P2, PT, R7, R4, PT ;  /* 0x000000040700720c */ /* 0x004fda0003f46270 */
[----:B------:R3:W-:Y:S04]  /*03d0*/  @!P2 STG.E desc[UR10][R2.64+0x4], R7 ;  /* 0x000004070200a986 */ /* 0x0007e8000c10190a */
[----:B------:R3:W-:Y:S02]  /*03e0*/  @!P2 STG.E desc[UR10][R2.64+0x8], R4 ;  /* 0x000008040200a986 */ /* 0x0007e4000c10190a */
.L_x_25:
[----:B------:R-:W-:Y:S05]  /*03f0*/  BSYNC.RECONVERGENT B0 ;  /* 0x0000000000007941 */ /* 0x000fea0003800200 */
.L_x_24:
[----:B------:R-:W-:Y:S06]  /*0400*/  BAR.SYNC.DEFER_BLOCKING 0x0 ;  /* 0x0000000000007b1d */ /* 0x000fec0000010000 */
[----:B------:R-:W-:Y:S05]  /*0410*/  BRA.U UP0, `(.L_x_26) ;  /* 0xfffffffd00647547 */ /* 0x000fea000b83ffff */
.L_x_17:
[----:B------:R-:W-:-:S13]  /*0420*/  ISETP.NE.AND P0, PT, RZ, UR9, PT ;  /* 0x00000009ff007c0c */ /* 0x000fda000bf05270 */
[----:B------:R-:W-:Y:S05]  /*0430*/  @!P0 EXIT ;  /* 0x000000000000894d */ /* 0x000fea0003800000 */
[----:B------:R-:W4:Y:S01]  /*0440*/  LDCU UR5, c[0x0][0x388] ;  /* 0x00007100ff0577ac */ /* 0x000f220008000800 */
[----:B------:R-:W-:-:S12]  /*0450*/  UIADD3 UR4, UPT, UPT, -UR9, URZ, URZ ;  /* 0x000000ff09047290 */ /* 0x000fd8000fffe1ff */
.L_x_31:
[----:B0123--:R-:W-:Y:S01]  /*0460*/  LOP3.LUT P0, R4, R6, 0x1, RZ, 0xc0, !PT ;  /* 0x0000000106047812 */ /* 0x00ffe2000780c0ff */
[----:B------:R-:W-:Y:S01]  /*0470*/  UIADD3 UR4, UPT, UPT, UR4, 0x1, URZ ;  /* 0x0000000104047890 */ /* 0x000fe2000fffe0ff */
[C---:B----4-:R-:W-:Y:S01]  /*0480*/  ISETP.GE.AND P1, PT, R5.reuse, UR5, PT ;  /* 0x0000000505007c0c */ /* 0x050fe2000bf26270 */
[----:B------:R-:W-:Y:S01]  /*0490*/  BSSY.RECONVERGENT B0, `(.L_x_27) ;  /* 0x000000c000007945 */ /* 0x000fe20003800200 */
[----:B------:R-:W-:Y:S01]  /*04a0*/  ISETP.GE.OR P0, PT, R5, UR6, !P0 ;  /* 0x0000000605007c0c */ /* 0x000fe2000c706670 */
[----:B------:R-:W-:Y:S01]  /*04b0*/  UISETP.NE.AND UP0, UPT, UR4, URZ, UPT ;  /* 0x000000ff0400728c */ /* 0x000fe2000bf05270 */
[----:B------:R-:W-:Y:S02]  /*04c0*/  ISETP.NE.OR P1, PT, R4, RZ, P1 ;  /* 0x000000ff0400720c */ /* 0x000fe40000f25670 */
[C---:B------:R-:W-:Y:S02]  /*04d0*/  ISETP.GE.U32.OR P0, PT, R0.reuse, UR8, P0 ;  /* 0x0000000800007c0c */ /* 0x040fe40008706470 */
[----:B------:R-:W-:-:S11]  /*04e0*/  ISETP.GE.U32.OR P1, PT, R0, UR7, P1 ;  /* 0x0000000700007c0c */ /* 0x000fd60008f26470 */
[----:B------:R-:W-:Y:S05]  /*04f0*/  @P0 BRA `(.L_x_28) ;  /* 0x0000000000140947 */ /* 0x000fea0003800000 */
[----:B------:R-:W2:Y:S04]  /*0500*/  LDG.E R7, desc[UR10][R2.64+0x8] ;  /* 0x0000080a02077981 */ /* 0x000ea8000c1e1900 */
[----:B------:R-:W2:Y:S02]  /*0510*/  LDG.E R4, desc[UR10][R2.64+0x4] ;  /* 0x0000040a02047981 */ /* 0x000ea4000c1e1900 */
[----:B--2---:R-:W-:-:S13]  /*0520*/  ISETP.GE.AND P0, PT, R7, R4, PT ;  /* 0x000000040700720c */ /* 0x004fda0003f06270 */
[----:B------:R0:W-:Y:S04]  /*0530*/  @!P0 STG.E desc[UR10][R2.64+0x4], R7 ;  /* 0x0000040702008986 */ /* 0x0001e8000c10190a */
[----:B------:R0:W-:Y:S02]  /*0540*/  @!P0 STG.E desc[UR10][R2.64+0x8], R4 ;  /* 0x0000080402008986 */ /* 0x0001e4000c10190a */
.L_x_28:
[----:B------:R-:W-:Y:S05]  /*0550*/  BSYNC.RECONVERGENT B0 ;  /* 0x0000000000007941 */ /* 0x000fea0003800200 */
.L_x_27:
[----:B------:R-:W-:Y:S04]  /*0560*/  BSSY.RECONVERGENT B0, `(.L_x_29) ;  /* 0x0000007000007945 */ /* 0x000fe80003800200 */
[----:B------:R-:W-:Y:S05]  /*0570*/  @P1 BRA `(.L_x_30) ;  /* 0x0000000000141947 */ /* 0x000fea0003800000 */
[----:B0-----:R-:W2:Y:S04]  /*0580*/  LDG.E R7, desc[UR10][R2.64+0x4] ;  /* 0x0000040a02077981 */ /* 0x001ea8000c1e1900 */
[----:B------:R-:W2:Y:S02]  /*0590*/  LDG.E R4, desc[UR10][R2.64] ;  /* 0x0000000a02047981 */ /* 0x000ea4000c1e1900 */
[----:B--2---:R-:W-:-:S13]  /*05a0*/  ISETP.GE.AND P0, PT, R7, R4, PT ;  /* 0x000000040700720c */ /* 0x004fda0003f06270 */
[----:B------:R1:W-:Y:S04]  /*05b0*/  @!P0 STG.E desc[UR10][R2.64+0x4], R4 ;  /* 0x0000040402008986 */ /* 0x0003e8000c10190a */
[----:B------:R1:W-:Y:S02]  /*05c0*/  @!P0 STG.E desc[UR10][R2.64], R7 ;  /* 0x0000000702008986 */ /* 0x0003e4000c10190a */
.L_x_30:
[----:B------:R-:W-:Y:S05]  /*05d0*/  BSYNC.RECONVERGENT B0 ;  /* 0x0000000000007941 */ /* 0x000fea0003800200 */
.L_x_29:
[----:B------:R-:W-:Y:S01]  /*05e0*/  BAR.SYNC.DEFER_BLOCKING 0x0 ;  /* 0x0000000000007b1d */ /* 0x000fe20000010000 */
[----:B------:R-:W-:-:S05]  /*05f0*/  VIADD R6, R6, 0x1 ;  /* 0x0000000106067836 */ /* 0x000fca0000000000 */
[----:B------:R-:W-:Y:S05]  /*0600*/  BRA.U UP0, `(.L_x_31) ;  /* 0xfffffffd00947547 */ /* 0x000fea000b83ffff */
[----:B------:R-:W-:Y:S05]  /*0610*/  EXIT ;  /* 0x000000000000794d */ /* 0x000fea0003800000 */
.L_x_32:
        /* <DEDUP_REMOVED lines=14> */
.L_x_34:


//--------------------- .nv.shared._Z25fast_odd_even_sort_kernelPii --------------------------
	.section	.nv.shared._Z25fast_odd_even_sort_kernelPii,"aw",@nobits
	.sectionflags	@""
	.align	4
.nv.shared._Z25fast_odd_even_sort_kernelPii:
	.zero		3072


//--------------------- .nv.shared.reserved.0     --------------------------
	.section	.nv.shared.reserved.0,"aw",@nobits
	.weak		__nv_reservedSMEM_offset_0_alias
	.size		__nv_reservedSMEM_offset_0_alias, 0, 64
	.other		__nv_reservedSMEM_offset_0_alias,@"STO_CUDA_RESERVED_SHARED STV_DEFAULT"
__nv_reservedSMEM_offset_0_alias:
	.zero		0
	.zero		64


//--------------------- .nv.constant0._Z25fast_odd_even_sort_kernelPii --------------------------
	.section	.nv.constant0._Z25fast_odd_even_sort_kernelPii,"a",@progbits
	.sectionflags	@""
	.align	4
.nv.constant0._Z25fast_odd_even_sort_kernelPii:
	.zero		908


//--------------------- .nv.constant0._Z20odd_even_sort_kernelPii --------------------------
	.section	.nv.constant0._Z20odd_even_sort_kernelPii,"a",@progbits
	.sectionflags	@""
	.align	4
.nv.constant0._Z20odd_even_sort_kernelPii:
	.zero		908


//--------------------- SYMBOLS --------------------------

	.type		.nv.reservedSmem.offset0,@object
	.size		.nv.reservedSmem.offset0,0x4
	.type		.nv.reservedSmem.cap,@object
	.size		.nv.reservedSmem.cap,0x4
